	.headerflags	@"EF_CUDA_TEXMODE_UNIFIED EF_CUDA_64BIT_ADDRESS EF_CUDA_ACCELERATORS EF_CUDA_SM90 EF_CUDA_VIRTUAL_SM(EF_CUDA_SM90)"
	.elftype	@"ET_EXEC"


//--------------------- .nv.info                  --------------------------
	.section	.nv.info,"",@"SHT_CUDA_INFO"
	.align	4


	//----- nvinfo : EIATTR_REGCOUNT
	.align		4
        /*0000*/ 	.byte	0x04, 0x2f
        /*0002*/ 	.short	(.L_1 - .L_0)
	.align		4
.L_0:
        /*0004*/ 	.word	index@(triton_red_fused__to_copy_add_mul_sum_14)
        /*0008*/ 	.word	0x00000020


	//----- nvinfo : EIATTR_MIN_STACK_SIZE
	.align		4
.L_1:
        /*000c*/ 	.byte	0x04, 0x12
        /*000e*/ 	.short	(.L_3 - .L_2)
	.align		4
.L_2:
        /*0010*/ 	.word	index@(triton_red_fused__to_copy_add_mul_sum_14)
        /*0014*/ 	.word	0x00000000


	//----- nvinfo : EIATTR_FRAME_SIZE
	.align		4
.L_3:
        /*0018*/ 	.byte	0x04, 0x11
        /*001a*/ 	.short	(.L_5 - .L_4)
	.align		4
.L_4:
        /*001c*/ 	.word	index@(triton_red_fused__to_copy_add_mul_sum_14)
        /*0020*/ 	.word	0x00000000


	//----- nvinfo : EIATTR_MIN_STACK_SIZE
	.align		4
.L_5:
        /*0024*/ 	.byte	0x04, 0x12
        /*0026*/ 	.short	(.L_7 - .L_6)
	.align		4
.L_6:
        /*0028*/ 	.word	index@(triton_red_fused__to_copy_add_mul_sum_14)
        /*002c*/ 	.word	0x00000000
.L_7:


//--------------------- .nv.info.triton_red_fused__to_copy_add_mul_sum_14 --------------------------
	.section	.nv.info.triton_red_fused__to_copy_add_mul_sum_14,"",@"SHT_CUDA_INFO"
	.sectionflags	@""
	.align	4


	//----- nvinfo : EIATTR_CUDA_API_VERSION
	.align		4
        /*0000*/ 	.byte	0x04, 0x37
        /*0002*/ 	.short	(.L_9 - .L_8)
.L_8:
        /*0004*/ 	.word	0x0000007c


	//----- nvinfo : EIATTR_KPARAM_INFO
	.align		4
.L_9:
        /*0008*/ 	.byte	0x04, 0x17
        /*000a*/ 	.short	(.L_11 - .L_10)
.L_10:
        /*000c*/ 	.word	0x00000000
        /*0010*/ 	.short	0x000d
        /*0012*/ 	.short	0x0060
        /*0014*/ 	.byte	0x00, 0xf4, 0x21, 0x00


	//----- nvinfo : EIATTR_KPARAM_INFO
	.align		4
.L_11:
        /*0018*/ 	.byte	0x04, 0x17
        /*001a*/ 	.short	(.L_13 - .L_12)
.L_12:
        /*001c*/ 	.word	0x00000000
        /*0020*/ 	.short	0x000c
        /*0022*/ 	.short	0x005c
        /*0024*/ 	.byte	0x00, 0xf0, 0x11, 0x00


	//----- nvinfo : EIATTR_KPARAM_INFO
	.align		4
.L_13:
        /*0028*/ 	.byte	0x04, 0x17
        /*002a*/ 	.short	(.L_15 - .L_14)
.L_14:
        /*002c*/ 	.word	0x00000000
        /*0030*/ 	.short	0x000b
        /*0032*/ 	.short	0x0058
        /*0034*/ 	.byte	0x00, 0xf0, 0x11, 0x00


	//----- nvinfo : EIATTR_KPARAM_INFO
	.align		4
.L_15:
        /*0038*/ 	.byte	0x04, 0x17
        /*003a*/ 	.short	(.L_17 - .L_16)
.L_16:
        /*003c*/ 	.word	0x00000000
        /*0040*/ 	.short	0x000a
        /*0042*/ 	.short	0x0050
        /*0044*/ 	.byte	0x00, 0xf4, 0x21, 0x00


	//----- nvinfo : EIATTR_KPARAM_INFO
	.align		4
.L_17:
        /*0048*/ 	.byte	0x04, 0x17
        /*004a*/ 	.short	(.L_19 - .L_18)
.L_18:
        /*004c*/ 	.word	0x00000000
        /*0050*/ 	.short	0x0009
        /*0052*/ 	.short	0x0048
        /*0054*/ 	.byte	0x00, 0xf4, 0x21, 0x00


	//----- nvinfo : EIATTR_KPARAM_INFO
	.align		4
.L_19:
        /*0058*/ 	.byte	0x04, 0x17
        /*005a*/ 	.short	(.L_21 - .L_20)
.L_20:
        /*005c*/ 	.word	0x00000000
        /*0060*/ 	.short	0x0008
        /*0062*/ 	.short	0x0040
        /*0064*/ 	.byte	0x00, 0xf4, 0x21, 0x00


	//----- nvinfo : EIATTR_KPARAM_INFO
	.align		4
.L_21:
        /*0068*/ 	.byte	0x04, 0x17
        /*006a*/ 	.short	(.L_23 - .L_22)
.L_22:
        /*006c*/ 	.word	0x00000000
        /*0070*/ 	.short	0x0007
        /*0072*/ 	.short	0x0038
        /*0074*/ 	.byte	0x00, 0xf4, 0x21, 0x00


	//----- nvinfo : EIATTR_KPARAM_INFO
	.align		4
.L_23:
        /*0078*/ 	.byte	0x04, 0x17
        /*007a*/ 	.short	(.L_25 - .L_24)
.L_24:
        /*007c*/ 	.word	0x00000000
        /*0080*/ 	.short	0x0006
        /*0082*/ 	.short	0x0030
        /*0084*/ 	.byte	0x00, 0xf4, 0x21, 0x00


	//----- nvinfo : EIATTR_KPARAM_INFO
	.align		4
.L_25:
        /*0088*/ 	.byte	0x04, 0x17
        /*008a*/ 	.short	(.L_27 - .L_26)
.L_26:
        /*008c*/ 	.word	0x00000000
        /*0090*/ 	.short	0x0005
        /*0092*/ 	.short	0x0028
        /*0094*/ 	.byte	0x00, 0xf4, 0x21, 0x00


	//----- nvinfo : EIATTR_KPARAM_INFO
	.align		4
.L_27:
        /*0098*/ 	.byte	0x04, 0x17
        /*009a*/ 	.short	(.L_29 - .L_28)
.L_28:
        /*009c*/ 	.word	0x00000000
        /*00a0*/ 	.short	0x0004
        /*00a2*/ 	.short	0x0020
        /*00a4*/ 	.byte	0x00, 0xf4, 0x21, 0x00


	//----- nvinfo : EIATTR_KPARAM_INFO
	.align		4
.L_29:
        /*00a8*/ 	.byte	0x04, 0x17
        /*00aa*/ 	.short	(.L_31 - .L_30)
.L_30:
        /*00ac*/ 	.word	0x00000000
        /*00b0*/ 	.short	0x0003
        /*00b2*/ 	.short	0x0018
        /*00b4*/ 	.byte	0x00, 0xf4, 0x21, 0x00


	//----- nvinfo : EIATTR_KPARAM_INFO
	.align		4
.L_31:
        /*00b8*/ 	.byte	0x04, 0x17
        /*00ba*/ 	.short	(.L_33 - .L_32)
.L_32:
        /*00bc*/ 	.word	0x00000000
        /*00c0*/ 	.short	0x0002
        /*00c2*/ 	.short	0x0010
        /*00c4*/ 	.byte	0x00, 0xf4, 0x21, 0x00


	//----- nvinfo : EIATTR_KPARAM_INFO
	.align		4
.L_33:
        /*00c8*/ 	.byte	0x04, 0x17
        /*00ca*/ 	.short	(.L_35 - .L_34)
.L_34:
        /*00cc*/ 	.word	0x00000000
        /*00d0*/ 	.short	0x0001
        /*00d2*/ 	.short	0x0008
        /*00d4*/ 	.byte	0x00, 0xf4, 0x21, 0x00


	//----- nvinfo : EIATTR_KPARAM_INFO
	.align		4
.L_35:
        /*00d8*/ 	.byte	0x04, 0x17
        /*00da*/ 	.short	(.L_37 - .L_36)
.L_36:
        /*00dc*/ 	.word	0x00000000
        /*00e0*/ 	.short	0x0000
        /*00e2*/ 	.short	0x0000
        /*00e4*/ 	.byte	0x00, 0xf4, 0x21, 0x00


	//----- nvinfo : EIATTR_SPARSE_MMA_MASK
	.align		4
.L_37:
        /*00e8*/ 	.byte	0x03, 0x50
        /*00ea*/ 	.short	0x0000


	//----- nvinfo : EIATTR_MAXREG_COUNT
	.align		4
        /*00ec*/ 	.byte	0x03, 0x1b
        /*00ee*/ 	.short	0x00ff


	//----- nvinfo : EIATTR_COOP_GROUP_MASK_REGIDS
	.align		4
        /*00f0*/ 	.byte	0x04, 0x29
        /*00f2*/ 	.short	(.L_39 - .L_38)


	//   ....[0]....
.L_38:
        /*00f4*/ 	.word	0xffffffff


	//   ....[1]....
        /*00f8*/ 	.word	0xffffffff


	//   ....[2]....
        /*00fc*/ 	.word	0xffffffff


	//   ....[3]....
        /*0100*/ 	.word	0xffffffff


	//----- nvinfo : EIATTR_COOP_GROUP_INSTR_OFFSETS
	.align		4
.L_39:
        /*0104*/ 	.byte	0x04, 0x28
        /*0106*/ 	.short	(.L_41 - .L_40)


	//   ....[0]....
.L_40:
        /*0108*/ 	.word	0x000004c0


	//   ....[1]....
        /*010c*/ 	.word	0x00000500


	//   ....[2]....
        /*0110*/ 	.word	0x00000550


	//   ....[3]....
        /*0114*/ 	.word	0x00000580


	//----- nvinfo : EIATTR_EXIT_INSTR_OFFSETS
	.align		4
.L_41:
        /*0118*/ 	.byte	0x04, 0x1c
        /*011a*/ 	.short	(.L_43 - .L_42)


	//   ....[0]....
.L_42:
        /*011c*/ 	.word	0x00000690


	//   ....[1]....
        /*0120*/ 	.word	0x000006c0


	//----- nvinfo : EIATTR_REQNTID
	.align		4
.L_43:
        /*0124*/ 	.byte	0x04, 0x10
        /*0126*/ 	.short	(.L_45 - .L_44)
.L_44:
        /*0128*/ 	.word	0x00000040
        /*012c*/ 	.word	0x00000001
        /*0130*/ 	.word	0x00000001


	//----- nvinfo : EIATTR_CBANK_PARAM_SIZE
	.align		4
.L_45:
        /*0134*/ 	.byte	0x03, 0x19
        /*0136*/ 	.short	0x0068


	//----- nvinfo : EIATTR_PARAM_CBANK
	.align		4
        /*0138*/ 	.byte	0x04, 0x0a
        /*013a*/ 	.short	(.L_47 - .L_46)
	.align		4
.L_46:
        /*013c*/ 	.word	index@(.nv.constant0.triton_red_fused__to_copy_add_mul_sum_14)
        /*0140*/ 	.short	0x0210
        /*0142*/ 	.short	0x0068


	//----- nvinfo : EIATTR_SW_WAR
	.align		4
.L_47:
        /*0144*/ 	.byte	0x04, 0x36
        /*0146*/ 	.short	(.L_49 - .L_48)
.L_48:
        /*0148*/ 	.word	0x00000008
.L_49:


//--------------------- .nv.callgraph             --------------------------
	.section	.nv.callgraph,"",@"SHT_CUDA_CALLGRAPH"
	.align	4
	.sectionentsize	8
	.align		4
        /*0000*/ 	.word	0x00000000
	.align		4
        /*0004*/ 	.word	0xffffffff
	.align		4
        /*0008*/ 	.word	0x00000000
	.align		4
        /*000c*/ 	.word	0xfffffffe
	.align		4
        /*0010*/ 	.word	0x00000000
	.align		4
        /*0014*/ 	.word	0xfffffffd
	.align		4
        /*0018*/ 	.word	0x00000000
	.align		4
        /*001c*/ 	.word	0xfffffffc


//--------------------- .text.triton_red_fused__to_copy_add_mul_sum_14 --------------------------
	.section	.text.triton_red_fused__to_copy_add_mul_sum_14,"ax",@progbits
	.sectionflags	@"SHF_BARRIERS=1"
	.align	128
        .global         triton_red_fused__to_copy_add_mul_sum_14
        .type           triton_red_fused__to_copy_add_mul_sum_14,@function
        .size           triton_red_fused__to_copy_add_mul_sum_14,(.L_x_3 - triton_red_fused__to_copy_add_mul_sum_14)
        .other          triton_red_fused__to_copy_add_mul_sum_14,@"STO_CUDA_ENTRY STV_DEFAULT"
triton_red_fused__to_copy_add_mul_sum_14:
.text.triton_red_fused__to_copy_add_mul_sum_14:
[----:B------:R-:W0:Y:S02]  /*0000*/  LDC R1, c[0x0][0x28] ;  /* 0x00000a00ff017b82 */ /* 0x000e240000000800 */
[----:B------:R-:W1:Y:S01]  /*0010*/  LDC R2, c[0x0][0x26c] ;  /* 0x00009b00ff027b82 */ /* 0x000e620000000800 */
[----:B------:R-:W2:Y:S01]  /*0020*/  S2R R0, SR_TID.X ;  /* 0x0000000000007919 */ /* 0x000ea20000002100 */
[----:B------:R-:W-:Y:S01]  /*0030*/  ULDC.64 UR6, c[0x0][0x208] ;  /* 0x0000820000067ab9 */ /* 0x000fe20000000a00 */
[----:B------:R-:W-:Y:S01]  /*0040*/  HFMA2.MMA R8, -RZ, RZ, 0, 0 ;  /* 0x00000000ff087435 */ /* 0x000fe200000001ff */
[----:B------:R-:W3:Y:S01]  /*0050*/  S2R R3, SR_CTAID.X ;  /* 0x0000000000037919 */ /* 0x000ee20000002500 */
[----:B-1----:R-:W-:Y:S02]  /*0060*/  ISETP.GE.AND P0, PT, R2, 0x1, PT ;  /* 0x000000010200780c */ /* 0x002fe40003f06270 */
[----:B------:R-:W-:Y:S02]  /*0070*/  MOV R2, RZ ;  /* 0x000000ff00027202 */ /* 0x000fe40000000f00 */
[----:B--2---:R-:W-:Y:S02]  /*0080*/  SHF.R.U32.HI R4, RZ, 0x2, R0 ;  /* 0x00000002ff047819 */ /* 0x004fe40000011600 */
[----:B---3--:R-:W-:-:S02]  /*0090*/  SHF.L.U32 R3, R3, 0x3, RZ ;  /* 0x0000000303037819 */ /* 0x008fc400000006ff */
[----:B------:R-:W-:-:S05]  /*00a0*/  SGXT.U32 R4, R4, 0x3 ;  /* 0x000000030404781a */ /* 0x000fca0000000000 */
[----:B------:R-:W-:Y:S05]  /*00b0*/  @!P0 BRA `(.L_x_0) ;  /* 0x0000000400008947 */ /* 0x000fea0003800000 */
[----:B------:R-:W1:Y:S01]  /*00c0*/  LDC R5, c[0x0][0x26c] ;  /* 0x00009b00ff057b82 */ /* 0x000e620000000800 */
[----:B------:R-:W-:Y:S01]  /*00d0*/  LOP3.LUT R6, R0, 0x3, RZ, 0xc0, !PT ;  /* 0x0000000300067812 */ /* 0x000fe200078ec0ff */
[----:B------:R-:W-:Y:S01]  /*00e0*/  UMOV UR4, URZ ;  /* 0x0000003f00047c82 */ /* 0x000fe20008000000 */
[----:B------:R-:W-:Y:S02]  /*00f0*/  MOV R2, RZ ;  /* 0x000000ff00027202 */ /* 0x000fe40000000f00 */
[----:B------:R-:W-:Y:S02]  /*0100*/  LEA R7, R6, R3, 0xc ;  /* 0x0000000306077211 */ /* 0x000fe400078e60ff */
[----:B------:R-:W-:Y:S01]  /*0110*/  MOV R8, RZ ;  /* 0x000000ff00087202 */ /* 0x000fe20000000f00 */
[----:B------:R-:W1:Y:S01]  /*0120*/  LDC.64 R10, c[0x0][0x210] ;  /* 0x00008400ff0a7b82 */ /* 0x000e620000000a00 */
[----:B------:R-:W-:-:S07]  /*0130*/  IADD3 R7, R4, R7, RZ ;  /* 0x0000000704077210 */ /* 0x000fce0007ffe0ff */
[----:B------:R-:W3:Y:S08]  /*0140*/  LDC.64 R12, c[0x0][0x218] ;  /* 0x00008600ff0c7b82 */ /* 0x000ef00000000a00 */
[----:B------:R-:W4:Y:S08]  /*0150*/  LDC.64 R14, c[0x0][0x220] ;  /* 0x00008800ff0e7b82 */ /* 0x000f300000000a00 */
[----:B-1----:R-:W0:Y:S02]  /*0160*/  LDC.64 R16, c[0x0][0x228] ;  /* 0x00008a00ff107b82 */ /* 0x002e240000000a00 */
.L_x_1:
[----:B------:R-:W-:Y:S01]  /*0170*/  IADD3 R28, R6, UR4, RZ ;  /* 0x00000004061c7c10 */ /* 0x000fe2000fffe0ff */
[----:B------:R-:W-:Y:S01]  /*0180*/  IMAD.WIDE R20, R7, 0x2, R10 ;  /* 0x0000000207147825 */ /* 0x000fe200078e020a */
[----:B------:R-:W-:Y:S01]  /*0190*/  PRMT R9, RZ, 0x7610, R9 ;  /* 0x00007610ff097816 */ /* 0x000fe20000000009 */
[----:B------:R-:W1:Y:S01]  /*01a0*/  LDC.64 R18, c[0x0][0x238] ;  /* 0x00008e00ff127b82 */ /* 0x000e620000000a00 */
[----:B------:R-:W-:Y:S02]  /*01b0*/  ISETP.GE.AND P1, PT, R28, R5, PT ;  /* 0x000000051c00720c */ /* 0x000fe40003f26270 */
[----:B------:R-:W-:Y:S02]  /*01c0*/  PRMT R22, RZ, 0x7610, R22 ;  /* 0x00007610ff167816 */ /* 0x000fe40000000016 */
[----:B------:R-:W-:-:S03]  /*01d0*/  PRMT R24, RZ, 0x7610, R24 ;  /* 0x00007610ff187816 */ /* 0x000fc60000000018 */
[----:B------:R-:W2:Y:S06]  /*01e0*/  LDC.64 R26, c[0x0][0x230] ;  /* 0x00008c00ff1a7b82 */ /* 0x000eac0000000a00 */
[----:B----4-:R4:W5:Y:S01]  /*01f0*/  @!P1 LDG.E.EF.U16 R9, desc[UR6][R20.64] ;  /* 0x0000000614099981 */ /* 0x010962000c0e1500 */
[----:B------:R-:W-:Y:S01]  /*0200*/  HFMA2.MMA R23, -RZ, RZ, 0, 0 ;  /* 0x00000000ff177435 */ /* 0x000fe200000001ff */
[----:B---34-:R-:W-:-:S05]  /*0210*/  IMAD.WIDE R20, R7, 0x2, R12 ;  /* 0x0000000207147825 */ /* 0x018fca00078e020c */
[----:B------:R3:W4:Y:S01]  /*0220*/  @!P1 LDG.E.EF.U16 R22, desc[UR6][R20.64] ;  /* 0x0000000614169981 */ /* 0x000722000c0e1500 */
[----:B------:R-:W-:Y:S01]  /*0230*/  PRMT R25, RZ, 0x7610, R25 ;  /* 0x00007610ff197816 */ /* 0x000fe20000000019 */
[----:B--2---:R-:W-:-:S05]  /*0240*/  IMAD.WIDE R26, R28, 0x4, R26 ;  /* 0x000000041c1a7825 */ /* 0x004fca00078e021a */
[----:B------:R-:W2:Y:S01]  /*0250*/  @!P1 LDG.E.EL R23, desc[UR6][R26.64] ;  /* 0x000000061a179981 */ /* 0x000ea2000c2e1900 */
[----:B---3--:R-:W-:-:S05]  /*0260*/  IMAD.WIDE R20, R7, 0x2, R14 ;  /* 0x0000000207147825 */ /* 0x008fca00078e020e */
[----:B------:R3:W2:Y:S02]  /*0270*/  @!P1 LDG.E.EF.U16 R24, desc[UR6][R20.64] ;  /* 0x0000000614189981 */ /* 0x0006a4000c0e1500 */
[----:B0--3--:R-:W-:-:S05]  /*0280*/  IMAD.WIDE R20, R7, 0x2, R16 ;  /* 0x0000000207147825 */ /* 0x009fca00078e0210 */
[----:B------:R1:W3:Y:S02]  /*0290*/  @!P1 LDG.E.EF.U16 R25, desc[UR6][R20.64] ;  /* 0x0000000614199981 */ /* 0x0002e4000c0e1500 */
[----:B-1----:R-:W-:Y:S02]  /*02a0*/  IMAD.WIDE R20, R7, 0x2, R18 ;  /* 0x0000000207147825 */ /* 0x002fe400078e0212 */
[----:B------:R-:W0:Y:S01]  /*02b0*/  LDC.64 R18, c[0x0][0x240] ;  /* 0x00009000ff127b82 */ /* 0x000e220000000a00 */
[----:B------:R-:W-:Y:S02]  /*02c0*/  PRMT R26, RZ, 0x7610, R26 ;  /* 0x00007610ff1a7816 */ /* 0x000fe4000000001a */
[----:B------:R-:W-:-:S04]  /*02d0*/  PRMT R27, RZ, 0x7610, R27 ;  /* 0x00007610ff1b7816 */ /* 0x000fc8000000001b */
[----:B------:R1:W2:Y:S02]  /*02e0*/  @!P1 LDG.E.EF.U16 R26, desc[UR6][R20.64] ;  /* 0x00000006141a9981 */ /* 0x0002a4000c0e1500 */
[----:B-1----:R-:W1:Y:S01]  /*02f0*/  LDC.64 R20, c[0x0][0x250] ;  /* 0x00009400ff147b82 */ /* 0x002e620000000a00 */
[----:B0-----:R-:W-:-:S05]  /*0300*/  IMAD.WIDE R18, R7, 0x2, R18 ;  /* 0x0000000207127825 */ /* 0x001fca00078e0212 */
[----:B------:R0:W3:Y:S02]  /*0310*/  @!P1 LDG.E.EF.U16 R27, desc[UR6][R18.64] ;  /* 0x00000006121b9981 */ /* 0x0000e4000c0e1500 */
[----:B0-----:R-:W0:Y:S01]  /*0320*/  LDC.64 R18, c[0x0][0x248] ;  /* 0x00009200ff127b82 */ /* 0x001e220000000a00 */
[----:B-1----:R-:W-:Y:S01]  /*0330*/  IMAD.WIDE R20, R28, 0x4, R20 ;  /* 0x000000041c147825 */ /* 0x002fe200078e0214 */
[----:B------:R-:W-:-:S06]  /*0340*/  MOV R28, RZ ;  /* 0x000000ff001c7202 */ /* 0x000fcc0000000f00 */
[----:B------:R-:W4:Y:S01]  /*0350*/  @!P1 LDG.E.EL R28, desc[UR6][R20.64] ;  /* 0x00000006141c9981 */ /* 0x000f22000c2e1900 */
[----:B0-----:R-:W-:-:S04]  /*0360*/  IMAD.WIDE R18, R7, 0x2, R18 ;  /* 0x0000000207127825 */ /* 0x001fc800078e0212 */
[----:B--2---:R-:W-:Y:S02]  /*0370*/  HADD2.F32 R26, -RZ, R26.H0_H0 ;  /* 0x2000001aff1a7230 */ /* 0x004fe40000004100 */
[----:B---3--:R-:W-:-:S05]  /*0380*/  HADD2.F32 R27, -RZ, R27.H0_H0 ;  /* 0x2000001bff1b7230 */ /* 0x008fca0000004100 */
[--C-:B------:R-:W-:Y:S01]  /*0390*/  FADD R26, R26, R27.reuse ;  /* 0x0000001b1a1a7221 */ /* 0x100fe20000000000 */
[----:B------:R-:W-:-:S06]  /*03a0*/  PRMT R27, RZ, 0x7610, R27 ;  /* 0x00007610ff1b7816 */ /* 0x000fcc000000001b */
[----:B------:R-:W2:Y:S01]  /*03b0*/  @!P1 LDG.E.EF.U16 R27, desc[UR6][R18.64] ;  /* 0x00000006121b9981 */ /* 0x000ea2000c0e1500 */
[----:B------:R-:W-:Y:S01]  /*03c0*/  UIADD3 UR4, UR4, 0x4, URZ ;  /* 0x0000000404047890 */ /* 0x000fe2000fffe03f */
[----:B------:R-:W-:Y:S02]  /*03d0*/  HADD2.F32 R29, -RZ, R24.H0_H0 ;  /* 0x20000018ff1d7230 */ /* 0x000fe40000004100 */
[----:B------:R-:W-:-:S03]  /*03e0*/  HADD2.F32 R24, -RZ, R25.H0_H0 ;  /* 0x20000019ff187230 */ /* 0x000fc60000004100 */
[----:B------:R-:W-:Y:S01]  /*03f0*/  ISETP.LE.AND P0, PT, R5, UR4, PT ;  /* 0x0000000405007c0c */ /* 0x000fe2000bf03270 */
[----:B-----5:R-:W-:Y:S02]  /*0400*/  HADD2.F32 R9, -RZ, R9.H0_H0 ;  /* 0x20000009ff097230 */ /* 0x020fe40000004100 */
[C---:B------:R-:W-:Y:S01]  /*0410*/  FADD R24, R29.reuse, R24 ;  /* 0x000000181d187221 */ /* 0x040fe20000000000 */
[----:B----4-:R-:W-:Y:S02]  /*0420*/  HADD2.F32 R22, -RZ, R22.H0_H0 ;  /* 0x20000016ff167230 */ /* 0x010fe40000004100 */
[----:B------:R-:W-:Y:S01]  /*0430*/  FMUL R28, R29, R28 ;  /* 0x0000001c1d1c7220 */ /* 0x000fe20000400000 */
[----:B------:R-:W-:Y:S02]  /*0440*/  FMUL R23, R24, R23 ;  /* 0x0000001718177220 */ /* 0x000fe40000400000 */
[----:B------:R-:W-:Y:S01]  /*0450*/  FADD R9, R9, R22 ;  /* 0x0000001609097221 */ /* 0x000fe20000000000 */
[----:B------:R-:W-:-:S03]  /*0460*/  IADD3 R7, R7, 0x4000, RZ ;  /* 0x0000400007077810 */ /* 0x000fc60007ffe0ff */
[----:B------:R-:W-:Y:S01]  /*0470*/  @!P1 FFMA R8, R9, R23, R8 ;  /* 0x0000001709089223 */ /* 0x000fe20000000008 */
[----:B--2---:R-:W-:-:S05]  /*0480*/  HADD2.F32 R27, -RZ, R27.H0_H0 ;  /* 0x2000001bff1b7230 */ /* 0x004fca0000004100 */
[----:B------:R-:W-:-:S04]  /*0490*/  FADD R19, R27, R26 ;  /* 0x0000001a1b137221 */ /* 0x000fc80000000000 */
[----:B------:R-:W-:Y:S01]  /*04a0*/  @!P1 FFMA R2, R19, R28, R2 ;  /* 0x0000001c13029223 */ /* 0x000fe20000000002 */
[----:B------:R-:W-:Y:S06]  /*04b0*/  @!P0 BRA `(.L_x_1) ;  /* 0xfffffffc002c8947 */ /* 0x000fec000383ffff */
.L_x_0:
[----:B------:R-:W1:Y:S01]  /*04c0*/  SHFL.BFLY PT, R5, R8, 0x2, 0x1f ;  /* 0x0c401f0008057f89 */ /* 0x000e6200000e0000 */
[----:B------:R-:W2:Y:S01]  /*04d0*/  S2UR UR5, SR_CgaCtaId ;  /* 0x00000000000579c3 */ /* 0x000ea20000008800 */
[----:B------:R-:W-:Y:S01]  /*04e0*/  UMOV UR4, 0x400 ;  /* 0x0000040000047882 */ /* 0x000fe20000000000 */
[C---:B------:R-:W-:Y:S01]  /*04f0*/  LOP3.LUT P0, RZ, R0.reuse, 0x38, RZ, 0xc0, !PT ;  /* 0x0000003800ff7812 */ /* 0x040fe2000780c0ff */
[----:B------:R-:W3:Y:S01]  /*0500*/  SHFL.BFLY PT, R7, R2, 0x2, 0x1f ;  /* 0x0c401f0002077f89 */ /* 0x000ee200000e0000 */
[----:B-1----:R-:W-:Y:S01]  /*0510*/  FADD R6, R5, R8 ;  /* 0x0000000805067221 */ /* 0x002fe20000000000 */
[----:B--2---:R-:W-:Y:S01]  /*0520*/  UPRMT UR4, UR5, 0x654, UR4 ;  /* 0x0000065405047896 */ /* 0x004fe20008000004 */
[----:B------:R-:W-:Y:S01]  /*0530*/  LOP3.LUT R5, R0, 0x7, RZ, 0xc0, !PT ;  /* 0x0000000700057812 */ /* 0x000fe200078ec0ff */
[----:B---3--:R-:W-:Y:S02]  /*0540*/  FADD R9, R7, R2 ;  /* 0x0000000207097221 */ /* 0x008fe40000000000 */
[----:B------:R-:W1:Y:S02]  /*0550*/  SHFL.BFLY PT, R7, R6, 0x1, 0x1f ;  /* 0x0c201f0006077f89 */ /* 0x000e6400000e0000 */
[----:B------:R-:W-:-:S02]  /*0560*/  LEA R11, R4, UR4, 0x2 ;  /* 0x00000004040b7c11 */ /* 0x000fc4000f8e10ff */
[----:B------:R-:W-:Y:S01]  /*0570*/  LEA R8, R5, UR4, 0x2 ;  /* 0x0000000405087c11 */ /* 0x000fe2000f8e10ff */
[----:B------:R-:W2:Y:S01]  /*0580*/  SHFL.BFLY PT, R12, R9, 0x1, 0x1f ;  /* 0x0c201f00090c7f89 */ /* 0x000ea200000e0000 */
[----:B------:R-:W3:Y:S01]  /*0590*/  LDC.64 R4, c[0x0][0x258] ;  /* 0x00009600ff047b82 */ /* 0x000ee20000000a00 */
[----:B-1----:R-:W-:-:S07]  /*05a0*/  FADD R10, R6, R7 ;  /* 0x00000007060a7221 */ /* 0x002fce0000000000 */
[----:B------:R-:W1:Y:S01]  /*05b0*/  LDC.64 R6, c[0x0][0x260] ;  /* 0x00009800ff067b82 */ /* 0x000e620000000a00 */
[----:B--2---:R-:W-:Y:S01]  /*05c0*/  FADD R12, R9, R12 ;  /* 0x0000000c090c7221 */ /* 0x004fe20000000000 */
[----:B------:R-:W-:Y:S01]  /*05d0*/  STS [R11], R10 ;  /* 0x0000000a0b007388 */ /* 0x000fe20000000800 */
[----:B------:R-:W-:-:S05]  /*05e0*/  LOP3.LUT R9, R3, 0x7, R0, 0xf8, !PT ;  /* 0x0000000703097812 */ /* 0x000fca00078ef800 */
[----:B------:R-:W-:Y:S06]  /*05f0*/  BAR.SYNC.DEFER_BLOCKING 0x0 ;  /* 0x0000000000007b1d */ /* 0x000fec0000010000 */
[----:B------:R-:W-:Y:S02]  /*0600*/  LDS R2, [R8] ;  /* 0x0000000008027984 */ /* 0x000fe40000000800 */
[----:B------:R-:W-:Y:S06]  /*0610*/  BAR.SYNC.DEFER_BLOCKING 0x0 ;  /* 0x0000000000007b1d */ /* 0x000fec0000010000 */
[----:B------:R-:W-:Y:S02]  /*0620*/  STS [R11], R12 ;  /* 0x0000000c0b007388 */ /* 0x000fe40000000800 */
[----:B------:R-:W-:Y:S06]  /*0630*/  BAR.SYNC.DEFER_BLOCKING 0x0 ;  /* 0x0000000000007b1d */ /* 0x000fec0000010000 */
[----:B------:R-:W2:Y:S02]  /*0640*/  LDS R13, [R8] ;  /* 0x00000000080d7984 */ /* 0x000ea40000000800 */
[----:B--2---:R-:W-:Y:S01]  /*0650*/  F2FP.F16.F32.PACK_AB R13, R13, R2 ;  /* 0x000000020d0d723e */ /* 0x004fe200000000ff */
[----:B---3--:R-:W-:-:S04]  /*0660*/  IMAD.WIDE R2, R9, 0x2, R4 ;  /* 0x0000000209027825 */ /* 0x008fc800078e0204 */
[----:B-1----:R-:W-:Y:S01]  /*0670*/  IMAD.WIDE R4, R9, 0x2, R6 ;  /* 0x0000000209047825 */ /* 0x002fe200078e0206 */
[----:B------:R1:W-:Y:S01]  /*0680*/  @!P0 STG.E.U16 desc[UR6][R2.64], R13 ;  /* 0x0000000d02008986 */ /* 0x0003e2000c101506 */
[----:B------:R-:W-:Y:S05]  /*0690*/  @P0 EXIT ;  /* 0x000000000000094d */ /* 0x000fea0003800000 */
[----:B-1----:R-:W-:-:S05]  /*06a0*/  PRMT R2, R13, 0x7632, R2 ;  /* 0x000076320d027816 */ /* 0x002fca0000000002 */
[----:B------:R-:W-:Y:S01]  /*06b0*/  STG.E.U16 desc[UR6][R4.64], R2 ;  /* 0x0000000204007986 */ /* 0x000fe2000c101506 */
[----:B------:R-:W-:Y:S05]  /*06c0*/  EXIT ;  /* 0x000000000000794d */ /* 0x000fea0003800000 */
.L_x_2:
[----:B------:R-:W-:-:S00]  /*06d0*/  BRA `(.L_x_2) ;  /* 0xfffffffc00fc7947 */ /* 0x000fc0000383ffff */
[----:B------:R-:W-:-:S00]  /*06e0*/  NOP ;  /* 0x0000000000007918 */ /* 0x000fc00000000000 */
        /* <DEDUP_REMOVED lines=9> */
.L_x_3:


//--------------------- .nv.shared.triton_red_fused__to_copy_add_mul_sum_14 --------------------------
	.section	.nv.shared.triton_red_fused__to_copy_add_mul_sum_14,"aw",@nobits
	.sectionflags	@""
	.align	16
	.zero		1024


//--------------------- .nv.constant0.triton_red_fused__to_copy_add_mul_sum_14 --------------------------
	.section	.nv.constant0.triton_red_fused__to_copy_add_mul_sum_14,"a",@progbits
	.sectionflags	@""
	.align	4
.nv.constant0.triton_red_fused__to_copy_add_mul_sum_14:
	.zero		632
